//
// Generated by NVIDIA NVVM Compiler
//
// Compiler Build ID: CL-36424714
// Cuda compilation tools, release 13.0, V13.0.88
// Based on NVVM 20.0.0
//

.version 9.0
.target sm_100
.address_size 64

	// .globl	_Z16cuda_levenshteinPcS_iPii

.visible .entry _Z16cuda_levenshteinPcS_iPii(
	.param .u64 .ptr .align 1 _Z16cuda_levenshteinPcS_iPii_param_0,
	.param .u64 .ptr .align 1 _Z16cuda_levenshteinPcS_iPii_param_1,
	.param .u32 _Z16cuda_levenshteinPcS_iPii_param_2,
	.param .u64 .ptr .align 1 _Z16cuda_levenshteinPcS_iPii_param_3,
	.param .u32 _Z16cuda_levenshteinPcS_iPii_param_4
)
{
	.local .align 16 .b8 	__local_depot0[400];
	.reg .b64 	%SP;
	.reg .b64 	%SPL;
	.reg .pred 	%p<38>;
	.reg .b16 	%rs<23>;
	.reg .b32 	%r<185>;
	.reg .b64 	%rd<59>;

	mov.u64 	%SPL, __local_depot0;
	ld.param.u64 	%rd12, [_Z16cuda_levenshteinPcS_iPii_param_0];
	ld.param.u64 	%rd10, [_Z16cuda_levenshteinPcS_iPii_param_1];
	ld.param.u32 	%r69, [_Z16cuda_levenshteinPcS_iPii_param_2];
	ld.param.u64 	%rd11, [_Z16cuda_levenshteinPcS_iPii_param_3];
	ld.param.u32 	%r70, [_Z16cuda_levenshteinPcS_iPii_param_4];
	cvta.to.global.u64 	%rd1, %rd12;
	add.u64 	%rd2, %SPL, 0;
	mov.u32 	%r71, %ctaid.x;
	mov.u32 	%r72, %ntid.x;
	mov.u32 	%r73, %tid.x;
	mad.lo.s32 	%r1, %r71, %r72, %r73;
	setp.ge.s32 	%p1, %r1, %r70;
	@%p1 bra 	$L__BB0_47;
	setp.eq.s32 	%p2, %r69, 0;
	@%p2 bra 	$L__BB0_46;
	add.s32 	%r76, %r69, 1;
	max.u32 	%r2, %r76, 2;
	add.s32 	%r3, %r2, -1;
	add.s32 	%r4, %r2, -2;
	and.b32  	%r5, %r3, 15;
	setp.lt.u32 	%p3, %r4, 15;
	mov.b32 	%r167, 1;
	@%p3 bra 	$L__BB0_5;
	and.b32  	%r6, %r3, -16;
	mov.b32 	%r167, 1;
$L__BB0_4:
	.pragma "nounroll";
	mul.wide.u32 	%rd14, %r167, 4;
	add.s64 	%rd15, %rd2, %rd14;
	st.local.u32 	[%rd15], %r167;
	add.s32 	%r78, %r167, 1;
	add.s32 	%r79, %r167, 2;
	st.local.v2.u32 	[%rd15+4], {%r78, %r79};
	add.s32 	%r80, %r167, 3;
	add.s32 	%r81, %r167, 4;
	add.s32 	%r82, %r167, 5;
	add.s32 	%r83, %r167, 6;
	st.local.v4.u32 	[%rd15+12], {%r80, %r81, %r82, %r83};
	add.s32 	%r84, %r167, 7;
	add.s32 	%r85, %r167, 8;
	add.s32 	%r86, %r167, 9;
	add.s32 	%r87, %r167, 10;
	st.local.v4.u32 	[%rd15+28], {%r84, %r85, %r86, %r87};
	add.s32 	%r88, %r167, 11;
	add.s32 	%r89, %r167, 12;
	add.s32 	%r90, %r167, 13;
	add.s32 	%r91, %r167, 14;
	st.local.v4.u32 	[%rd15+44], {%r88, %r89, %r90, %r91};
	add.s32 	%r92, %r167, 15;
	st.local.u32 	[%rd15+60], %r92;
	add.s32 	%r167, %r167, 16;
	setp.eq.s32 	%p4, %r92, %r6;
	@%p4 bra 	$L__BB0_5;
	bra.uni 	$L__BB0_4;
$L__BB0_5:
	setp.eq.s32 	%p5, %r5, 0;
	@%p5 bra 	$L__BB0_14;
	and.b32  	%r8, %r3, 7;
	setp.lt.u32 	%p6, %r5, 8;
	@%p6 bra 	$L__BB0_8;
	mul.wide.u32 	%rd16, %r167, 4;
	add.s64 	%rd17, %rd2, %rd16;
	st.local.u32 	[%rd17], %r167;
	add.s32 	%r93, %r167, 1;
	st.local.u32 	[%rd17+4], %r93;
	add.s32 	%r94, %r167, 2;
	st.local.u32 	[%rd17+8], %r94;
	add.s32 	%r95, %r167, 3;
	st.local.u32 	[%rd17+12], %r95;
	add.s32 	%r96, %r167, 4;
	st.local.u32 	[%rd17+16], %r96;
	add.s32 	%r97, %r167, 5;
	st.local.u32 	[%rd17+20], %r97;
	add.s32 	%r98, %r167, 6;
	st.local.u32 	[%rd17+24], %r98;
	add.s32 	%r99, %r167, 7;
	st.local.u32 	[%rd17+28], %r99;
	add.s32 	%r167, %r167, 8;
$L__BB0_8:
	setp.eq.s32 	%p7, %r8, 0;
	@%p7 bra 	$L__BB0_14;
	and.b32  	%r11, %r3, 3;
	setp.lt.u32 	%p8, %r8, 4;
	@%p8 bra 	$L__BB0_11;
	mul.wide.u32 	%rd18, %r167, 4;
	add.s64 	%rd19, %rd2, %rd18;
	st.local.u32 	[%rd19], %r167;
	add.s32 	%r100, %r167, 1;
	st.local.u32 	[%rd19+4], %r100;
	add.s32 	%r101, %r167, 2;
	st.local.u32 	[%rd19+8], %r101;
	add.s32 	%r102, %r167, 3;
	st.local.u32 	[%rd19+12], %r102;
	add.s32 	%r167, %r167, 4;
$L__BB0_11:
	setp.eq.s32 	%p9, %r11, 0;
	@%p9 bra 	$L__BB0_14;
	mov.b32 	%r166, 0;
$L__BB0_13:
	.pragma "nounroll";
	mul.wide.u32 	%rd20, %r167, 4;
	add.s64 	%rd21, %rd2, %rd20;
	st.local.u32 	[%rd21], %r167;
	add.s32 	%r167, %r167, 1;
	add.s32 	%r166, %r166, 1;
	setp.ne.s32 	%p10, %r166, %r11;
	@%p10 bra 	$L__BB0_13;
$L__BB0_14:
	and.b32  	%r18, %r3, 3;
	and.b32  	%r105, %r3, -4;
	neg.s32 	%r19, %r105;
	add.s64 	%rd3, %rd2, 8;
	cvta.to.global.u64 	%rd4, %rd10;
	mov.b32 	%r168, 1;
$L__BB0_15:
	setp.lt.u32 	%p11, %r4, 3;
	st.local.u32 	[%rd2], %r168;
	add.s32 	%r173, %r168, -1;
	cvt.u64.u32 	%rd22, %r173;
	add.s64 	%rd5, %rd4, %rd22;
	mov.b32 	%r180, 1;
	mov.u32 	%r172, %r168;
	@%p11 bra 	$L__BB0_31;
	mov.b32 	%r170, 3;
	mov.u64 	%rd58, %rd3;
	mov.u32 	%r169, %r1;
	mov.u32 	%r171, %r19;
	mov.u32 	%r172, %r168;
$L__BB0_17:
	ld.local.u32 	%r29, [%rd58+-4];
	setp.ge.s32 	%p12, %r29, %r172;
	@%p12 bra 	$L__BB0_19;
	add.s32 	%r111, %r29, 1;
	cvt.u64.u32 	%rd25, %r169;
	add.s64 	%rd26, %rd1, %rd25;
	ld.global.u8 	%rs8, [%rd26];
	ld.global.u8 	%rs21, [%rd5];
	setp.ne.s16 	%p14, %rs8, %rs21;
	selp.u32 	%r112, 1, 0, %p14;
	add.s32 	%r113, %r173, %r112;
	min.u32 	%r174, %r111, %r113;
	bra.uni 	$L__BB0_20;
$L__BB0_19:
	add.s32 	%r108, %r172, 1;
	cvt.u64.u32 	%rd23, %r169;
	add.s64 	%rd24, %rd1, %rd23;
	ld.global.u8 	%rs7, [%rd24];
	ld.global.u8 	%rs21, [%rd5];
	setp.ne.s16 	%p13, %rs7, %rs21;
	selp.u32 	%r109, 1, 0, %p13;
	add.s32 	%r110, %r173, %r109;
	min.u32 	%r174, %r108, %r110;
$L__BB0_20:
	st.local.u32 	[%rd58+-4], %r174;
	ld.local.u32 	%r33, [%rd58];
	setp.lt.s32 	%p15, %r33, %r174;
	@%p15 bra 	$L__BB0_22;
	add.s32 	%r114, %r174, 1;
	add.s32 	%r115, %r169, 1;
	cvt.u64.u32 	%rd27, %r115;
	add.s64 	%rd28, %rd1, %rd27;
	ld.global.u8 	%rs9, [%rd28];
	setp.ne.s16 	%p16, %rs9, %rs21;
	selp.u32 	%r116, 1, 0, %p16;
	add.s32 	%r117, %r29, %r116;
	min.u32 	%r175, %r114, %r117;
	bra.uni 	$L__BB0_23;
$L__BB0_22:
	add.s32 	%r118, %r33, 1;
	add.s32 	%r119, %r169, 1;
	cvt.u64.u32 	%rd29, %r119;
	add.s64 	%rd30, %rd1, %rd29;
	ld.global.u8 	%rs10, [%rd30];
	setp.ne.s16 	%p17, %rs10, %rs21;
	selp.u32 	%r120, 1, 0, %p17;
	add.s32 	%r121, %r29, %r120;
	min.u32 	%r175, %r118, %r121;
$L__BB0_23:
	st.local.u32 	[%rd58], %r175;
	ld.local.u32 	%r37, [%rd58+4];
	setp.lt.s32 	%p18, %r37, %r175;
	@%p18 bra 	$L__BB0_25;
	add.s32 	%r122, %r175, 1;
	add.s32 	%r123, %r169, 2;
	cvt.u64.u32 	%rd31, %r123;
	add.s64 	%rd32, %rd1, %rd31;
	ld.global.u8 	%rs11, [%rd32];
	setp.ne.s16 	%p19, %rs11, %rs21;
	selp.u32 	%r124, 1, 0, %p19;
	add.s32 	%r125, %r33, %r124;
	min.u32 	%r176, %r122, %r125;
	bra.uni 	$L__BB0_26;
$L__BB0_25:
	add.s32 	%r126, %r37, 1;
	add.s32 	%r127, %r169, 2;
	cvt.u64.u32 	%rd33, %r127;
	add.s64 	%rd34, %rd1, %rd33;
	ld.global.u8 	%rs12, [%rd34];
	setp.ne.s16 	%p20, %rs12, %rs21;
	selp.u32 	%r128, 1, 0, %p20;
	add.s32 	%r129, %r33, %r128;
	min.u32 	%r176, %r126, %r129;
$L__BB0_26:
	st.local.u32 	[%rd58+4], %r176;
	ld.local.u32 	%r173, [%rd58+8];
	setp.lt.s32 	%p21, %r173, %r176;
	@%p21 bra 	$L__BB0_28;
	add.s32 	%r130, %r176, 1;
	add.s32 	%r131, %r169, 3;
	cvt.u64.u32 	%rd35, %r131;
	add.s64 	%rd36, %rd1, %rd35;
	ld.global.u8 	%rs13, [%rd36];
	setp.ne.s16 	%p22, %rs13, %rs21;
	selp.u32 	%r132, 1, 0, %p22;
	add.s32 	%r133, %r37, %r132;
	min.u32 	%r172, %r130, %r133;
	bra.uni 	$L__BB0_29;
$L__BB0_28:
	add.s32 	%r134, %r173, 1;
	add.s32 	%r135, %r169, 3;
	cvt.u64.u32 	%rd37, %r135;
	add.s64 	%rd38, %rd1, %rd37;
	ld.global.u8 	%rs14, [%rd38];
	setp.ne.s16 	%p23, %rs14, %rs21;
	selp.u32 	%r136, 1, 0, %p23;
	add.s32 	%r137, %r37, %r136;
	min.u32 	%r172, %r134, %r137;
$L__BB0_29:
	st.local.u32 	[%rd58+8], %r172;
	add.s32 	%r171, %r171, 4;
	add.s32 	%r170, %r170, 4;
	add.s32 	%r169, %r169, 4;
	add.s64 	%rd58, %rd58, 16;
	setp.ne.s32 	%p24, %r171, 0;
	@%p24 bra 	$L__BB0_17;
	add.s32 	%r180, %r170, -2;
$L__BB0_31:
	setp.eq.s32 	%p25, %r18, 0;
	@%p25 bra 	$L__BB0_44;
	mul.wide.u32 	%rd39, %r180, 4;
	add.s64 	%rd8, %rd2, %rd39;
	ld.local.u32 	%r52, [%rd8];
	add.s32 	%r53, %r180, -1;
	setp.lt.s32 	%p26, %r52, %r172;
	@%p26 bra 	$L__BB0_34;
	add.s32 	%r138, %r172, 1;
	add.s32 	%r139, %r53, %r1;
	cvt.u64.u32 	%rd40, %r139;
	add.s64 	%rd41, %rd1, %rd40;
	ld.global.u8 	%rs15, [%rd41];
	ld.global.u8 	%rs22, [%rd5];
	setp.ne.s16 	%p27, %rs15, %rs22;
	selp.u32 	%r140, 1, 0, %p27;
	add.s32 	%r141, %r173, %r140;
	min.u32 	%r181, %r138, %r141;
	bra.uni 	$L__BB0_35;
$L__BB0_34:
	add.s32 	%r142, %r52, 1;
	add.s32 	%r143, %r53, %r1;
	cvt.u64.u32 	%rd42, %r143;
	add.s64 	%rd43, %rd1, %rd42;
	ld.global.u8 	%rs16, [%rd43];
	ld.global.u8 	%rs22, [%rd5];
	setp.ne.s16 	%p28, %rs16, %rs22;
	selp.u32 	%r144, 1, 0, %p28;
	add.s32 	%r145, %r173, %r144;
	min.u32 	%r181, %r142, %r145;
$L__BB0_35:
	setp.eq.s32 	%p29, %r18, 1;
	st.local.u32 	[%rd8], %r181;
	@%p29 bra 	$L__BB0_44;
	add.s32 	%r57, %r180, 1;
	mul.wide.u32 	%rd44, %r57, 4;
	add.s64 	%rd9, %rd2, %rd44;
	ld.local.u32 	%r58, [%rd9];
	setp.lt.s32 	%p30, %r58, %r181;
	@%p30 bra 	$L__BB0_38;
	add.s32 	%r146, %r181, 1;
	add.s32 	%r147, %r180, %r1;
	cvt.u64.u32 	%rd45, %r147;
	add.s64 	%rd46, %rd1, %rd45;
	ld.global.u8 	%rs17, [%rd46];
	setp.ne.s16 	%p31, %rs17, %rs22;
	selp.u32 	%r148, 1, 0, %p31;
	add.s32 	%r149, %r52, %r148;
	min.u32 	%r182, %r146, %r149;
	bra.uni 	$L__BB0_39;
$L__BB0_38:
	add.s32 	%r150, %r58, 1;
	add.s32 	%r151, %r180, %r1;
	cvt.u64.u32 	%rd47, %r151;
	add.s64 	%rd48, %rd1, %rd47;
	ld.global.u8 	%rs18, [%rd48];
	setp.ne.s16 	%p32, %rs18, %rs22;
	selp.u32 	%r152, 1, 0, %p32;
	add.s32 	%r153, %r52, %r152;
	min.u32 	%r182, %r150, %r153;
$L__BB0_39:
	setp.eq.s32 	%p33, %r18, 2;
	st.local.u32 	[%rd9], %r182;
	@%p33 bra 	$L__BB0_44;
	ld.local.u32 	%r62, [%rd8+8];
	setp.lt.s32 	%p34, %r62, %r182;
	@%p34 bra 	$L__BB0_42;
	add.s32 	%r154, %r182, 1;
	add.s32 	%r155, %r57, %r1;
	cvt.u64.u32 	%rd49, %r155;
	add.s64 	%rd50, %rd1, %rd49;
	ld.global.u8 	%rs19, [%rd50];
	setp.ne.s16 	%p35, %rs19, %rs22;
	selp.u32 	%r156, 1, 0, %p35;
	add.s32 	%r157, %r58, %r156;
	min.u32 	%r183, %r154, %r157;
	bra.uni 	$L__BB0_43;
$L__BB0_42:
	add.s32 	%r158, %r62, 1;
	add.s32 	%r159, %r57, %r1;
	cvt.u64.u32 	%rd51, %r159;
	add.s64 	%rd52, %rd1, %rd51;
	ld.global.u8 	%rs20, [%rd52];
	setp.ne.s16 	%p36, %rs20, %rs22;
	selp.u32 	%r160, 1, 0, %p36;
	add.s32 	%r161, %r58, %r160;
	min.u32 	%r183, %r158, %r161;
$L__BB0_43:
	st.local.u32 	[%rd8+8], %r183;
$L__BB0_44:
	add.s32 	%r168, %r168, 1;
	setp.ne.s32 	%p37, %r168, %r2;
	@%p37 bra 	$L__BB0_15;
	mul.wide.s32 	%rd53, %r69, 4;
	add.s64 	%rd54, %rd2, %rd53;
	ld.local.u32 	%r184, [%rd54];
$L__BB0_46:
	cvta.to.global.u64 	%rd55, %rd11;
	mul.wide.s32 	%rd56, %r1, 4;
	add.s64 	%rd57, %rd55, %rd56;
	st.global.u32 	[%rd57], %r184;
$L__BB0_47:
	ret;

}


// ===== COMPILED SASS (sm_100) =====

	.target	sm_100

	.elftype	@"ET_EXEC"


//--------------------- .note.nv.tkinfo           --------------------------
	.section	.note.nv.tkinfo,"",@"SHT_NOTE"
	.sectionflags	@"SHF_NOTE_NV_TKINFO"
	.tkinfo
        /*0018*/ 	.word	0x00000002
        /*0030*/ 	.string	""
        /*0030*/ 	.string	"ptxas"
        /*0030*/ 	.string	"Cuda compilation tools, release 13.0, V13.0.88"
        /*0030*/ 	.string	"Build cuda_13.0.r13.0/compiler.36424714_0"
        /*0030*/ 	.string	"-arch sm_100 -m 64 "



//--------------------- .note.nv.cuinfo           --------------------------
	.section	.note.nv.cuinfo,"",@"SHT_NOTE"
	.sectionflags	@"SHF_NOTE_NV_CUINFO"
        /*0018*/ 	.short	0x0002
        /*001a*/ 	.short	0x0064
        /*001c*/ 	.short	0x0082
	.zero		2


//--------------------- .nv.info                  --------------------------
	.section	.nv.info,"",@"SHT_CUDA_INFO"
	.align	4


	//----- nvinfo : EIATTR_REGCOUNT
	.align		4
        /*0000*/ 	.byte	0x04, 0x2f
        /*0002*/ 	.short	(.L_1 - .L_0)
	.align		4
.L_0:
        /*0004*/ 	.word	index@(_Z16cuda_levenshteinPcS_iPii)
        /*0008*/ 	.word	0x0000001e


	//----- nvinfo : EIATTR_FRAME_SIZE
	.align		4
.L_1:
        /*000c*/ 	.byte	0x04, 0x11
        /*000e*/ 	.short	(.L_3 - .L_2)
	.align		4
.L_2:
        /*0010*/ 	.word	index@(_Z16cuda_levenshteinPcS_iPii)
        /*0014*/ 	.word	0x00000190


	//----- nvinfo : EIATTR_MIN_STACK_SIZE
	.align		4
.L_3:
        /*0018*/ 	.byte	0x04, 0x12
        /*001a*/ 	.short	(.L_5 - .L_4)
	.align		4
.L_4:
        /*001c*/ 	.word	index@(_Z16cuda_levenshteinPcS_iPii)
        /*0020*/ 	.word	0x00000190
.L_5:


//--------------------- .nv.compat                --------------------------
	.section	.nv.compat,"",@"SHT_CUDA_COMPAT_INFO"
	.align	4
        /*0000*/ 	.byte	0x02, 0x09, 0x00, 0x00, 0x02, 0x02, 0x01, 0x00, 0x02, 0x05, 0x05, 0x00, 0x03, 0x07, 0x01, 0x01
        /*0010*/ 	.byte	0x02, 0x03, 0x00, 0x00, 0x02, 0x06, 0x01, 0x00, 0x04, 0x0b, 0x08, 0x00, 0x09, 0x00, 0x00, 0x00
        /*0020*/ 	.byte	0x00, 0x00, 0x00, 0x00


//--------------------- .nv.info._Z16cuda_levenshteinPcS_iPii --------------------------
	.section	.nv.info._Z16cuda_levenshteinPcS_iPii,"",@"SHT_CUDA_INFO"
	.sectionflags	@""
	.align	4


	//----- nvinfo : EIATTR_CUDA_API_VERSION
	.align		4
        /*0000*/ 	.byte	0x04, 0x37
        /*0002*/ 	.short	(.L_7 - .L_6)
.L_6:
        /*0004*/ 	.word	0x00000082


	//----- nvinfo : EIATTR_KPARAM_INFO
	.align		4
.L_7:
        /*0008*/ 	.byte	0x04, 0x17
        /*000a*/ 	.short	(.L_9 - .L_8)
.L_8:
        /*000c*/ 	.word	0x00000000
        /*0010*/ 	.short	0x0004
        /*0012*/ 	.short	0x0020
        /*0014*/ 	.byte	0x00, 0xf0, 0x11, 0x00


	//----- nvinfo : EIATTR_KPARAM_INFO
	.align		4
.L_9:
        /*0018*/ 	.byte	0x04, 0x17
        /*001a*/ 	.short	(.L_11 - .L_10)
.L_10:
        /*001c*/ 	.word	0x00000000
        /*0020*/ 	.short	0x0003
        /*0022*/ 	.short	0x0018
        /*0024*/ 	.byte	0x00, 0xf5, 0x21, 0x00


	//----- nvinfo : EIATTR_KPARAM_INFO
	.align		4
.L_11:
        /*0028*/ 	.byte	0x04, 0x17
        /*002a*/ 	.short	(.L_13 - .L_12)
.L_12:
        /*002c*/ 	.word	0x00000000
        /*0030*/ 	.short	0x0002
        /*0032*/ 	.short	0x0010
        /*0034*/ 	.byte	0x00, 0xf0, 0x11, 0x00


	//----- nvinfo : EIATTR_KPARAM_INFO
	.align		4
.L_13:
        /*0038*/ 	.byte	0x04, 0x17
        /*003a*/ 	.short	(.L_15 - .L_14)
.L_14:
        /*003c*/ 	.word	0x00000000
        /*0040*/ 	.short	0x0001
        /*0042*/ 	.short	0x0008
        /*0044*/ 	.byte	0x00, 0xf5, 0x21, 0x00


	//----- nvinfo : EIATTR_KPARAM_INFO
	.align		4
.L_15:
        /*0048*/ 	.byte	0x04, 0x17
        /*004a*/ 	.short	(.L_17 - .L_16)
.L_16:
        /*004c*/ 	.word	0x00000000
        /*0050*/ 	.short	0x0000
        /*0052*/ 	.short	0x0000
        /*0054*/ 	.byte	0x00, 0xf5, 0x21, 0x00


	//----- nvinfo : EIATTR_SPARSE_MMA_MASK
	.align		4
.L_17:
        /*0058*/ 	.byte	0x03, 0x50
        /*005a*/ 	.short	0x0000


	//----- nvinfo : EIATTR_MAXREG_COUNT
	.align		4
        /*005c*/ 	.byte	0x03, 0x1b
        /*005e*/ 	.short	0x00ff


	//----- nvinfo : EIATTR_MERCURY_ISA_VERSION
	.align		4
        /*0060*/ 	.byte	0x03, 0x5f
        /*0062*/ 	.short	0x0101


	//----- nvinfo : EIATTR_VRC_CTA_INIT_COUNT
	.align		4
        /*0064*/ 	.byte	0x02, 0x4a
	.zero		1
	.zero		1


	//----- nvinfo : EIATTR_EXIT_INSTR_OFFSETS
	.align		4
        /*0068*/ 	.byte	0x04, 0x1c
        /*006a*/ 	.short	(.L_19 - .L_18)


	//   ....[0]....
.L_18:
        /*006c*/ 	.word	0x00000080


	//   ....[1]....
        /*0070*/ 	.word	0x00001230


	//----- nvinfo : EIATTR_CBANK_PARAM_SIZE
	.align		4
.L_19:
        /*0074*/ 	.byte	0x03, 0x19
        /*0076*/ 	.short	0x0024


	//----- nvinfo : EIATTR_PARAM_CBANK
	.align		4
        /*0078*/ 	.byte	0x04, 0x0a
        /*007a*/ 	.short	(.L_21 - .L_20)
	.align		4
.L_20:
        /*007c*/ 	.word	index@(.nv.constant0._Z16cuda_levenshteinPcS_iPii)
        /*0080*/ 	.short	0x0380
        /*0082*/ 	.short	0x0024


	//----- nvinfo : EIATTR_SW_WAR
	.align		4
.L_21:
        /*0084*/ 	.byte	0x04, 0x36
        /*0086*/ 	.short	(.L_23 - .L_22)
.L_22:
        /*0088*/ 	.word	0x00000008
.L_23:


//--------------------- .nv.callgraph             --------------------------
	.section	.nv.callgraph,"",@"SHT_CUDA_CALLGRAPH"
	.align	4
	.sectionentsize	8
	.align		4
        /*0000*/ 	.word	0x00000000
	.align		4
        /*0004*/ 	.word	0xffffffff
	.align		4
        /*0008*/ 	.word	0x00000000
	.align		4
        /*000c*/ 	.word	0xfffffffe
	.align		4
        /*0010*/ 	.word	0x00000000
	.align		4
        /*0014*/ 	.word	0xfffffffd
	.align		4
        /*0018*/ 	.word	0x00000000
	.align		4
        /*001c*/ 	.word	0xfffffffc


//--------------------- .text._Z16cuda_levenshteinPcS_iPii --------------------------
	.section	.text._Z16cuda_levenshteinPcS_iPii,"ax",@progbits
	.align	128
        .global         _Z16cuda_levenshteinPcS_iPii
        .type           _Z16cuda_levenshteinPcS_iPii,@function
        .size           _Z16cuda_levenshteinPcS_iPii,(.L_x_12 - _Z16cuda_levenshteinPcS_iPii)
        .other          _Z16cuda_levenshteinPcS_iPii,@"STO_CUDA_ENTRY STV_DEFAULT"
_Z16cuda_levenshteinPcS_iPii:
.text._Z16cuda_levenshteinPcS_iPii:
[----:B------:R-:W0:Y:S01]  /*0000*/  LDC R1, c[0x0][0x37c] ;  /* 0x0000df00ff017b82 */ /* 0x000e220000000800 */
[----:B------:R-:W1:Y:S07]  /*0010*/  S2R R3, SR_TID.X ;  /* 0x0000000000037919 */ /* 0x000e6e0000002100 */
[----:B------:R-:W1:Y:S01]  /*0020*/  S2UR UR4, SR_CTAID.X ;  /* 0x00000000000479c3 */ /* 0x000e620000002500 */
[----:B------:R-:W2:Y:S01]  /*0030*/  LDCU UR5, c[0x0][0x3a0] ;  /* 0x00007400ff0577ac */ /* 0x000ea20008000800 */
[----:B0-----:R-:W-:-:S06]  /*0040*/  VIADD R1, R1, 0xfffffe70 ;  /* 0xfffffe7001017836 */ /* 0x001fcc0000000000 */
[----:B------:R-:W1:Y:S02]  /*0050*/  LDC R4, c[0x0][0x360] ;  /* 0x0000d800ff047b82 */ /* 0x000e640000000800 */
[----:B-1----:R-:W-:-:S05]  /*0060*/  IMAD R4, R4, UR4, R3 ;  /* 0x0000000404047c24 */ /* 0x002fca000f8e0203 */
[----:B--2---:R-:W-:-:S13]  /*0070*/  ISETP.GE.AND P0, PT, R4, UR5, PT ;  /* 0x0000000504007c0c */ /* 0x004fda000bf06270 */
[----:B------:R-:W-:Y:S05]  /*0080*/  @P0 EXIT ;  /* 0x000000000000094d */ /* 0x000fea0003800000 */
[----:B------:R-:W0:Y:S01]  /*0090*/  LDC R5, c[0x0][0x390] ;  /* 0x0000e400ff057b82 */ /* 0x000e220000000800 */
[----:B------:R-:W1:Y:S01]  /*00a0*/  LDCU.64 UR6, c[0x0][0x358] ;  /* 0x00006b00ff0677ac */ /* 0x000e620008000a00 */
[----:B0-----:R-:W-:-:S13]  /*00b0*/  ISETP.NE.AND P0, PT, R5, RZ, PT ;  /* 0x000000ff0500720c */ /* 0x001fda0003f05270 */
[----:B-1----:R-:W-:Y:S05]  /*00c0*/  @!P0 BRA `(.L_x_0) ;  /* 0x00000010004c8947 */ /* 0x002fea0003800000 */
[----:B------:R-:W-:-:S05]  /*00d0*/  IMAD.MOV.U32 R0, RZ, RZ, 0x1 ;  /* 0x00000001ff007424 */ /* 0x000fca00078e00ff */
[----:B------:R-:W-:Y:S01]  /*00e0*/  VIADDMNMX.U32 R5, R5, R0, 0x2, !PT ;  /* 0x0000000205057446 */ /* 0x000fe20007800000 */
[----:B------:R-:W-:-:S04]  /*00f0*/  IMAD.MOV.U32 R0, RZ, RZ, 0x1 ;  /* 0x00000001ff007424 */ /* 0x000fc800078e00ff */
[C---:B------:R-:W-:Y:S02]  /*0100*/  VIADD R6, R5.reuse, 0xfffffffe ;  /* 0xfffffffe05067836 */ /* 0x040fe40000000000 */
[----:B------:R-:W-:-:S03]  /*0110*/  VIADD R7, R5, 0xffffffff ;  /* 0xffffffff05077836 */ /* 0x000fc60000000000 */
[----:B------:R-:W-:Y:S02]  /*0120*/  ISETP.GE.U32.AND P0, PT, R6, 0xf, PT ;  /* 0x0000000f0600780c */ /* 0x000fe40003f06070 */
[----:B------:R-:W-:-:S04]  /*0130*/  LOP3.LUT R23, R7, 0xf, RZ, 0xc0, !PT ;  /* 0x0000000f07177812 */ /* 0x000fc800078ec0ff */
[----:B------:R-:W-:-:S07]  /*0140*/  ISETP.NE.AND P1, PT, R23, RZ, PT ;  /* 0x000000ff1700720c */ /* 0x000fce0003f25270 */
[----:B------:R-:W-:Y:S06]  /*0150*/  @!P0 BRA `(.L_x_1) ;  /* 0x00000000006c8947 */ /* 0x000fec0003800000 */
[----:B------:R-:W-:Y:S01]  /*0160*/  LOP3.LUT R20, R7, 0xfffffff0, RZ, 0xc0, !PT ;  /* 0xfffffff007147812 */ /* 0x000fe200078ec0ff */
[----:B------:R-:W-:-:S07]  /*0170*/  IMAD.MOV.U32 R0, RZ, RZ, 0x1 ;  /* 0x00000001ff007424 */ /* 0x000fce00078e00ff */
.L_x_2:
[C---:B------:R-:W-:Y:S01]  /*0180*/  IMAD R21, R0.reuse, 0x4, R1 ;  /* 0x0000000400157824 */ /* 0x040fe200078e0201 */
[C---:B------:R-:W-:Y:S01]  /*0190*/  IADD3 R8, PT, PT, R0.reuse, 0x3, RZ ;  /* 0x0000000300087810 */ /* 0x040fe20007ffe0ff */
[C---:B------:R-:W-:Y:S01]  /*01a0*/  VIADD R2, R0.reuse, 0x1 ;  /* 0x0000000100027836 */ /* 0x040fe20000000000 */
[C---:B------:R-:W-:Y:S01]  /*01b0*/  IADD3 R16, PT, PT, R0.reuse, 0xb, RZ ;  /* 0x0000000b00107810 */ /* 0x040fe20007ffe0ff */
[C---:B------:R-:W-:Y:S01]  /*01c0*/  VIADD R9, R0.reuse, 0x4 ;  /* 0x0000000400097836 */ /* 0x040fe20000000000 */
[----:B------:R0:W-:Y:S01]  /*01d0*/  STL [R21], R0 ;  /* 0x0000000015007387 */ /* 0x0001e20000100800 */
[C---:B------:R-:W-:Y:S02]  /*01e0*/  VIADD R10, R0.reuse, 0x5 ;  /* 0x00000005000a7836 */ /* 0x040fe40000000000 */
[C---:B------:R-:W-:Y:S02]  /*01f0*/  VIADD R11, R0.reuse, 0x6 ;  /* 0x00000006000b7836 */ /* 0x040fe40000000000 */
[----:B------:R-:W-:-:S02]  /*0200*/  VIADD R12, R0, 0x7 ;  /* 0x00000007000c7836 */ /* 0x000fc40000000000 */
[C---:B------:R-:W-:Y:S01]  /*0210*/  VIADD R13, R0.reuse, 0x8 ;  /* 0x00000008000d7836 */ /* 0x040fe20000000000 */
[----:B------:R1:W-:Y:S01]  /*0220*/  STL.128 [R21+0xc], R8 ;  /* 0x00000c0815007387 */ /* 0x0003e20000100c00 */
[C---:B------:R-:W-:Y:S02]  /*0230*/  VIADD R14, R0.reuse, 0x9 ;  /* 0x00000009000e7836 */ /* 0x040fe40000000000 */
[C---:B------:R-:W-:Y:S02]  /*0240*/  VIADD R15, R0.reuse, 0xa ;  /* 0x0000000a000f7836 */ /* 0x040fe40000000000 */
[C---:B------:R-:W-:Y:S02]  /*0250*/  VIADD R17, R0.reuse, 0xc ;  /* 0x0000000c00117836 */ /* 0x040fe40000000000 */
[C---:B------:R-:W-:Y:S01]  /*0260*/  VIADD R18, R0.reuse, 0xd ;  /* 0x0000000d00127836 */ /* 0x040fe20000000000 */
[----:B------:R1:W-:Y:S01]  /*0270*/  STL.128 [R21+0x1c], R12 ;  /* 0x00001c0c15007387 */ /* 0x0003e20000100c00 */
[----:B------:R-:W-:-:S02]  /*0280*/  VIADD R19, R0, 0xe ;  /* 0x0000000e00137836 */ /* 0x000fc40000000000 */
[C---:B------:R-:W-:Y:S02]  /*0290*/  VIADD R3, R0.reuse, 0x2 ;  /* 0x0000000200037836 */ /* 0x040fe40000000000 */
[C---:B------:R-:W-:Y:S01]  /*02a0*/  VIADD R22, R0.reuse, 0xf ;  /* 0x0000000f00167836 */ /* 0x040fe20000000000 */
[----:B------:R1:W-:Y:S01]  /*02b0*/  STL.128 [R21+0x2c], R16 ;  /* 0x00002c1015007387 */ /* 0x0003e20000100c00 */
[----:B0-----:R-:W-:-:S03]  /*02c0*/  VIADD R0, R0, 0x10 ;  /* 0x0000001000007836 */ /* 0x001fc60000000000 */
[----:B------:R1:W-:Y:S01]  /*02d0*/  STL.64 [R21+0x4], R2 ;  /* 0x0000040215007387 */ /* 0x0003e20000100a00 */
[----:B------:R-:W-:-:S03]  /*02e0*/  ISETP.NE.AND P0, PT, R22, R20, PT ;  /* 0x000000141600720c */ /* 0x000fc60003f05270 */
[----:B------:R1:W-:Y:S10]  /*02f0*/  STL [R21+0x3c], R22 ;  /* 0x00003c1615007387 */ /* 0x0003f40000100800 */
[----:B-1----:R-:W-:Y:S05]  /*0300*/  @P0 BRA `(.L_x_2) ;  /* 0xfffffffc009c0947 */ /* 0x002fea000383ffff */
.L_x_1:
[----:B------:R-:W-:Y:S05]  /*0310*/  @!P1 BRA `(.L_x_3) ;  /* 0x0000000000ac9947 */ /* 0x000fea0003800000 */
[----:B------:R-:W-:Y:S02]  /*0320*/  ISETP.GE.U32.AND P0, PT, R23, 0x8, PT ;  /* 0x000000081700780c */ /* 0x000fe40003f06070 */
[----:B------:R-:W-:-:S04]  /*0330*/  LOP3.LUT R9, R7, 0x7, RZ, 0xc0, !PT ;  /* 0x0000000707097812 */ /* 0x000fc800078ec0ff */
[----:B------:R-:W-:-:S07]  /*0340*/  ISETP.NE.AND P1, PT, R9, RZ, PT ;  /* 0x000000ff0900720c */ /* 0x000fce0003f25270 */
[----:B------:R-:W-:Y:S06]  /*0350*/  @!P0 BRA `(.L_x_4) ;  /* 0x0000000000448947 */ /* 0x000fec0003800000 */
[C---:B------:R-:W-:Y:S01]  /*0360*/  IMAD R3, R0.reuse, 0x4, R1 ;  /* 0x0000000400037824 */ /* 0x040fe200078e0201 */
[C---:B------:R-:W-:Y:S01]  /*0370*/  IADD3 R2, PT, PT, R0.reuse, 0x1, RZ ;  /* 0x0000000100027810 */ /* 0x040fe20007ffe0ff */
[C---:B------:R-:W-:Y:S02]  /*0380*/  VIADD R8, R0.reuse, 0x2 ;  /* 0x0000000200087836 */ /* 0x040fe40000000000 */
[C---:B------:R-:W-:Y:S01]  /*0390*/  VIADD R10, R0.reuse, 0x3 ;  /* 0x00000003000a7836 */ /* 0x040fe20000000000 */
[----:B------:R0:W-:Y:S01]  /*03a0*/  STL [R3], R0 ;  /* 0x0000000003007387 */ /* 0x0001e20000100800 */
[C---:B------:R-:W-:Y:S02]  /*03b0*/  VIADD R12, R0.reuse, 0x4 ;  /* 0x00000004000c7836 */ /* 0x040fe40000000000 */
[C---:B------:R-:W-:Y:S01]  /*03c0*/  VIADD R14, R0.reuse, 0x5 ;  /* 0x00000005000e7836 */ /* 0x040fe20000000000 */
[----:B------:R1:W-:Y:S01]  /*03d0*/  STL [R3+0x4], R2 ;  /* 0x0000040203007387 */ /* 0x0003e20000100800 */
[----:B------:R-:W-:-:S02]  /*03e0*/  VIADD R16, R0, 0x6 ;  /* 0x0000000600107836 */ /* 0x000fc40000000000 */
[C---:B------:R-:W-:Y:S01]  /*03f0*/  VIADD R18, R0.reuse, 0x7 ;  /* 0x0000000700127836 */ /* 0x040fe20000000000 */
[----:B------:R1:W-:Y:S01]  /*0400*/  STL [R3+0x8], R8 ;  /* 0x0000080803007387 */ /* 0x0003e20000100800 */
[----:B0-----:R-:W-:-:S03]  /*0410*/  VIADD R0, R0, 0x8 ;  /* 0x0000000800007836 */ /* 0x001fc60000000000 */
[----:B------:R1:W-:Y:S04]  /*0420*/  STL [R3+0xc], R10 ;  /* 0x00000c0a03007387 */ /* 0x0003e80000100800 */
[----:B------:R1:W-:Y:S04]  /*0430*/  STL [R3+0x10], R12 ;  /* 0x0000100c03007387 */ /* 0x0003e80000100800 */
[----:B------:R1:W-:Y:S04]  /*0440*/  STL [R3+0x14], R14 ;  /* 0x0000140e03007387 */ /* 0x0003e80000100800 */
[----:B------:R1:W-:Y:S04]  /*0450*/  STL [R3+0x18], R16 ;  /* 0x0000181003007387 */ /* 0x0003e80000100800 */
[----:B------:R1:W-:Y:S02]  /*0460*/  STL [R3+0x1c], R18 ;  /* 0x00001c1203007387 */ /* 0x0003e40000100800 */
.L_x_4:
[----:B------:R-:W-:Y:S05]  /*0470*/  @!P1 BRA `(.L_x_3) ;  /* 0x0000000000549947 */ /* 0x000fea0003800000 */
[----:B------:R-:W-:Y:S02]  /*0480*/  ISETP.GE.U32.AND P0, PT, R9, 0x4, PT ;  /* 0x000000040900780c */ /* 0x000fe40003f06070 */
[----:B------:R-:W-:-:S04]  /*0490*/  LOP3.LUT R11, R7, 0x3, RZ, 0xc0, !PT ;  /* 0x00000003070b7812 */ /* 0x000fc800078ec0ff */
[----:B------:R-:W-:-:S07]  /*04a0*/  ISETP.NE.AND P1, PT, R11, RZ, PT ;  /* 0x000000ff0b00720c */ /* 0x000fce0003f25270 */
[----:B------:R-:W-:Y:S06]  /*04b0*/  @!P0 BRA `(.L_x_5) ;  /* 0x0000000000248947 */ /* 0x000fec0003800000 */
[C---:B-1----:R-:W-:Y:S01]  /*04c0*/  LEA R3, R0.reuse, R1, 0x2 ;  /* 0x0000000100037211 */ /* 0x042fe200078e10ff */
[C---:B------:R-:W-:Y:S02]  /*04d0*/  VIADD R2, R0.reuse, 0x1 ;  /* 0x0000000100027836 */ /* 0x040fe40000000000 */
[C---:B------:R-:W-:Y:S02]  /*04e0*/  VIADD R8, R0.reuse, 0x2 ;  /* 0x0000000200087836 */ /* 0x040fe40000000000 */
[C---:B------:R-:W-:Y:S01]  /*04f0*/  VIADD R10, R0.reuse, 0x3 ;  /* 0x00000003000a7836 */ /* 0x040fe20000000000 */
[----:B------:R-:W-:Y:S04]  /*0500*/  STL [R3+0x4], R2 ;  /* 0x0000040203007387 */ /* 0x000fe80000100800 */
[----:B------:R-:W-:Y:S04]  /*0510*/  STL [R3+0x8], R8 ;  /* 0x0000080803007387 */ /* 0x000fe80000100800 */
[----:B------:R-:W-:Y:S04]  /*0520*/  STL [R3+0xc], R10 ;  /* 0x00000c0a03007387 */ /* 0x000fe80000100800 */
[----:B------:R0:W-:Y:S02]  /*0530*/  STL [R3], R0 ;  /* 0x0000000003007387 */ /* 0x0001e40000100800 */
[----:B0-----:R-:W-:-:S07]  /*0540*/  VIADD R0, R0, 0x4 ;  /* 0x0000000400007836 */ /* 0x001fce0000000000 */
.L_x_5:
[----:B------:R-:W-:Y:S05]  /*0550*/  @!P1 BRA `(.L_x_3) ;  /* 0x00000000001c9947 */ /* 0x000fea0003800000 */
[----:B------:R-:W-:-:S05]  /*0560*/  UMOV UR4, URZ ;  /* 0x000000ff00047c82 */ /* 0x000fca0008000000 */
.L_x_6:
[----:B------:R-:W-:Y:S01]  /*0570*/  UIADD3 UR4, UPT, UPT, UR4, 0x1, URZ ;  /* 0x0000000104047890 */ /* 0x000fe2000fffe0ff */
[----:B-1----:R-:W-:-:S05]  /*0580*/  IMAD R3, R0, 0x4, R1 ;  /* 0x0000000400037824 */ /* 0x002fca00078e0201 */
[----:B------:R-:W-:Y:S01]  /*0590*/  ISETP.NE.AND P0, PT, R11, UR4, PT ;  /* 0x000000040b007c0c */ /* 0x000fe2000bf05270 */
[----:B------:R0:W-:Y:S02]  /*05a0*/  STL [R3], R0 ;  /* 0x0000000003007387 */ /* 0x0001e40000100800 */
[----:B0-----:R-:W-:-:S10]  /*05b0*/  VIADD R0, R0, 0x1 ;  /* 0x0000000100007836 */ /* 0x001fd40000000000 */
[----:B------:R-:W-:Y:S05]  /*05c0*/  @P0 BRA `(.L_x_6) ;  /* 0xfffffffc00e80947 */ /* 0x000fea000383ffff */
.L_x_3:
[C---:B------:R-:W-:Y:S01]  /*05d0*/  LOP3.LUT R9, R7.reuse, 0xfffffffc, RZ, 0xc0, !PT ;  /* 0xfffffffc07097812 */ /* 0x040fe200078ec0ff */
[----:B------:R-:W-:Y:S01]  /*05e0*/  HFMA2 R0, -RZ, RZ, 0, 5.9604644775390625e-08 ;  /* 0x00000001ff007431 */ /* 0x000fe200000001ff */
[----:B------:R-:W-:Y:S01]  /*05f0*/  LOP3.LUT R7, R7, 0x3, RZ, 0xc0, !PT ;  /* 0x0000000307077812 */ /* 0x000fe200078ec0ff */
[----:B-1----:R-:W-:Y:S02]  /*0600*/  VIADD R8, R1, 0x8 ;  /* 0x0000000801087836 */ /* 0x002fe40000000000 */
[----:B------:R-:W-:-:S07]  /*0610*/  IMAD.MOV R9, RZ, RZ, -R9 ;  /* 0x000000ffff097224 */ /* 0x000fce00078e0a09 */
.L_x_10:
[----:B0-----:R-:W0:Y:S01]  /*0620*/  LDCU.64 UR4, c[0x0][0x388] ;  /* 0x00007100ff0477ac */ /* 0x001e220008000a00 */
[----:B-1----:R1:W-:Y:S01]  /*0630*/  STL [R1], R0 ;  /* 0x0000000001007387 */ /* 0x0023e20000100800 */
[----:B------:R-:W-:Y:S01]  /*0640*/  ISETP.GE.U32.AND P0, PT, R6, 0x3, PT ;  /* 0x000000030600780c */ /* 0x000fe20003f06070 */
[----:B------:R-:W-:Y:S02]  /*0650*/  VIADD R26, R0, 0xffffffff ;  /* 0xffffffff001a7836 */ /* 0x000fe40000000000 */
[----:B------:R-:W-:Y:S02]  /*0660*/  IMAD.MOV.U32 R12, RZ, RZ, 0x1 ;  /* 0x00000001ff0c7424 */ /* 0x000fe400078e00ff */
[----:B------:R-:W-:Y:S01]  /*0670*/  IMAD.MOV.U32 R21, RZ, RZ, R0 ;  /* 0x000000ffff157224 */ /* 0x000fe200078e0000 */
[----:B0-----:R-:W-:-:S05]  /*0680*/  IADD3 R2, P1, PT, R26, UR4, RZ ;  /* 0x000000041a027c10 */ /* 0x001fca000ff3e0ff */
[----:B------:R-:W-:Y:S02]  /*0690*/  IMAD.X R3, RZ, RZ, UR5, P1 ;  /* 0x00000005ff037e24 */ /* 0x000fe400088e06ff */
[----:B-12---:R-:W-:Y:S06]  /*06a0*/  @!P0 BRA `(.L_x_7) ;  /* 0x0000000400a08947 */ /* 0x006fec0003800000 */
[----:B------:R0:W5:Y:S01]  /*06b0*/  LDG.E.U8 R10, desc[UR6][R2.64] ;  /* 0x00000006020a7981 */ /* 0x000162000c1e1100 */
[----:B------:R-:W-:Y:S01]  /*06c0*/  IMAD.MOV.U32 R12, RZ, RZ, 0x3 ;  /* 0x00000003ff0c7424 */ /* 0x000fe200078e00ff */
[----:B------:R-:W-:Y:S01]  /*06d0*/  MOV R11, R4 ;  /* 0x00000004000b7202 */ /* 0x000fe20000000f00 */
[----:B------:R-:W-:Y:S01]  /*06e0*/  IMAD.MOV.U32 R13, RZ, RZ, R8 ;  /* 0x000000ffff0d7224 */ /* 0x000fe200078e0008 */
[----:B------:R-:W1:Y:S01]  /*06f0*/  LDCU.64 UR4, c[0x0][0x380] ;  /* 0x00007000ff0477ac */ /* 0x000e620008000a00 */
[----:B------:R-:W-:Y:S02]  /*0700*/  IMAD.MOV.U32 R18, RZ, RZ, R9 ;  /* 0x000000ffff127224 */ /* 0x000fe400078e0009 */
[----:B------:R-:W-:-:S07]  /*0710*/  IMAD.MOV.U32 R21, RZ, RZ, R0 ;  /* 0x000000ffff157224 */ /* 0x000fce00078e0000 */
.L_x_8:
[----:B------:R-:W2:Y:S04]  /*0720*/  LDL R24, [R13+-0x4] ;  /* 0xfffffc000d187983 */ /* 0x000ea80000100800 */
[----:B------:R-:W3:Y:S01]  /*0730*/  LDL R25, [R13] ;  /* 0x000000000d197983 */ /* 0x000ee20000100800 */
[----:B--2---:R-:W-:-:S13]  /*0740*/  ISETP.GE.AND P0, PT, R24, R21, PT ;  /* 0x000000151800720c */ /* 0x004fda0003f06270 */
[----:B-1----:R-:W-:Y:S02]  /*0750*/  @!P0 IMAD.U32 R22, RZ, RZ, UR4 ;  /* 0x00000004ff168e24 */ /* 0x002fe4000f8e00ff */
[----:B------:R-:W-:-:S03]  /*0760*/  @!P0 IMAD.U32 R19, RZ, RZ, UR5 ;  /* 0x00000005ff138e24 */ /* 0x000fc6000f8e00ff */
[----:B------:R-:W-:Y:S01]  /*0770*/  @!P0 IADD3 R16, P1, PT, R11, R22, RZ ;  /* 0x000000160b108210 */ /* 0x000fe20007f3e0ff */
[----:B------:R-:W-:-:S04]  /*0780*/  @P0 IMAD.U32 R22, RZ, RZ, UR4 ;  /* 0x00000004ff160e24 */ /* 0x000fc8000f8e00ff */
[----:B------:R-:W-:Y:S01]  /*0790*/  @!P0 IMAD.X R17, RZ, RZ, R19, P1 ;  /* 0x000000ffff118224 */ /* 0x000fe200008e0613 */
[----:B------:R-:W-:Y:S01]  /*07a0*/  @P0 IADD3 R14, P1, PT, R11, R22, RZ ;  /* 0x000000160b0e0210 */ /* 0x000fe20007f3e0ff */
[----:B------:R-:W-:-:S04]  /*07b0*/  @P0 IMAD.U32 R19, RZ, RZ, UR5 ;  /* 0x00000005ff130e24 */ /* 0x000fc8000f8e00ff */
[----:B------:R-:W2:Y:S01]  /*07c0*/  @!P0 LDG.E.U8 R17, desc[UR6][R16.64] ;  /* 0x0000000610118981 */ /* 0x000ea2000c1e1100 */
[----:B------:R-:W-:-:S06]  /*07d0*/  @P0 IADD3.X R15, PT, PT, RZ, R19, RZ, P1, !PT ;  /* 0x00000013ff0f0210 */ /* 0x000fcc0000ffe4ff */
[----:B------:R-:W4:Y:S01]  /*07e0*/  @P0 LDG.E.U8 R15, desc[UR6][R14.64] ;  /* 0x000000060e0f0981 */ /* 0x000f22000c1e1100 */
[----:B------:R-:W-:-:S04]  /*07f0*/  VIADD R23, R26, 0x1 ;  /* 0x000000011a177836 */ /* 0x000fc80000000000 */
[----:B------:R-:W-:Y:S01]  /*0800*/  @!P0 IMAD.MOV.U32 R20, RZ, RZ, R23 ;  /* 0x000000ffff148224 */ /* 0x000fe200078e0017 */
[-C--:B--2--5:R-:W-:Y:S02]  /*0810*/  ISETP.NE.OR P2, PT, R17, R10.reuse, P0 ;  /* 0x0000000a1100720c */ /* 0x0a4fe40000745670 */
[----:B----4-:R-:W-:-:S11]  /*0820*/  ISETP.NE.OR P1, PT, R15, R10, !P0 ;  /* 0x0000000a0f00720c */ /* 0x010fd60004725670 */
[--C-:B------:R-:W-:Y:S02]  /*0830*/  @!P2 IMAD.MOV R20, RZ, RZ, R26.reuse ;  /* 0x000000ffff14a224 */ /* 0x100fe400078e021a */
[----:B------:R-:W-:-:S03]  /*0840*/  @!P1 IMAD.MOV R23, RZ, RZ, R26 ;  /* 0x000000ffff179224 */ /* 0x000fc600078e021a */
[----:B------:R-:W-:Y:S01]  /*0850*/  @!P0 VIADDMNMX.U32 R20, R24, 0x1, R20, PT ;  /* 0x0000000118148846 */ /* 0x000fe20003800014 */
[----:B------:R-:W-:Y:S01]  /*0860*/  VIADD R15, R11, 0x1 ;  /* 0x000000010b0f7836 */ /* 0x000fe20000000000 */
[----:B------:R-:W2:Y:S01]  /*0870*/  LDL R26, [R13+0x8] ;  /* 0x000008000d1a7983 */ /* 0x000ea20000100800 */
[----:B------:R-:W-:-:S03]  /*0880*/  @P0 VIADDMNMX.U32 R20, R21, 0x1, R23, PT ;  /* 0x0000000115140846 */ /* 0x000fc60003800017 */
[----:B------:R-:W4:Y:S01]  /*0890*/  LDL R21, [R13+0x4] ;  /* 0x000004000d157983 */ /* 0x000f220000100800 */
[----:B---3--:R-:W-:-:S13]  /*08a0*/  ISETP.GE.AND P2, PT, R25, R20, PT ;  /* 0x000000141900720c */ /* 0x008fda0003f46270 */
[CC--:B------:R-:W-:Y:S02]  /*08b0*/  @P2 IADD3 R16, P1, PT, R15.reuse, R22.reuse, RZ ;  /* 0x000000160f102210 */ /* 0x0c0fe40007f3e0ff */
[----:B------:R-:W-:-:S03]  /*08c0*/  @!P2 IADD3 R14, P3, PT, R15, R22, RZ ;  /* 0x000000160f0ea210 */ /* 0x000fc60007f7e0ff */
[--C-:B------:R-:W-:Y:S02]  /*08d0*/  @P2 IMAD.X R17, RZ, RZ, R19.reuse, P1 ;  /* 0x000000ffff112224 */ /* 0x100fe400008e0613 */
[----:B------:R-:W-:-:S03]  /*08e0*/  @!P2 IMAD.X R15, RZ, RZ, R19, P3 ;  /* 0x000000ffff0fa224 */ /* 0x000fc600018e0613 */
[----:B------:R-:W3:Y:S04]  /*08f0*/  @P2 LDG.E.U8 R16, desc[UR6][R16.64] ;  /* 0x0000000610102981 */ /* 0x000ee8000c1e1100 */
[----:B------:R1:W2:Y:S01]  /*0900*/  @!P2 LDG.E.U8 R14, desc[UR6][R14.64] ;  /* 0x000000060e0ea981 */ /* 0x0002a2000c1e1100 */
[----:B------:R-:W-:-:S04]  /*0910*/  @!P0 PRMT R23, R10, 0x7610, R23 ;  /* 0x000076100a178816 */ /* 0x000fc80000000017 */
[----:B------:R-:W-:-:S04]  /*0920*/  @P0 PRMT R23, R10, 0x7610, R23 ;  /* 0x000076100a170816 */ /* 0x000fc80000000017 */
[----:B------:R-:W-:Y:S02]  /*0930*/  PRMT R23, R23, 0x9910, RZ ;  /* 0x0000991017177816 */ /* 0x000fe400000000ff */
[----:B------:R-:W-:Y:S02]  /*0940*/  PLOP3.LUT P0, PT, PT, PT, PT, 0x80, 0x8 ;  /* 0x000000000008781c */ /* 0x000fe40003f0f070 */
[----:B-1----:R-:W-:Y:S01]  /*0950*/  IADD3 R15, PT, PT, R24, 0x1, RZ ;  /* 0x00000001180f7810 */ /* 0x002fe20007ffe0ff */
[----:B------:R-:W-:Y:S01]  /*0960*/  VIADD R17, R11, 0x2 ;  /* 0x000000020b117836 */ /* 0x000fe20000000000 */
[-C--:B---3--:R-:W-:Y:S02]  /*0970*/  @P2 ISETP.NE.AND P1, PT, R16, R23.reuse, PT ;  /* 0x000000171000220c */ /* 0x088fe40003f25270 */
[----:B--2---:R-:W-:Y:S02]  /*0980*/  @!P2 ISETP.NE.AND P3, PT, R14, R23, PT ;  /* 0x000000170e00a20c */ /* 0x004fe40003f65270 */
[----:B------:R-:W-:-:S02]  /*0990*/  @P2 PLOP3.LUT P0, PT, P1, PT, PT, 0x80, 0x8 ;  /* 0x000000000008281c */ /* 0x000fc40000f0f070 */
[----:B------:R-:W-:Y:S02]  /*09a0*/  PLOP3.LUT P1, PT, PT, PT, PT, 0x80, 0x8 ;  /* 0x000000000008781c */ /* 0x000fe40003f2f070 */
[----:B------:R-:W-:Y:S01]  /*09b0*/  @!P2 PLOP3.LUT P1, PT, P3, PT, PT, 0x80, 0x8 ;  /* 0x000000000008a81c */ /* 0x000fe20001f2f070 */
[----:B------:R-:W-:-:S08]  /*09c0*/  @P2 IMAD.MOV.U32 R14, RZ, RZ, R15 ;  /* 0x000000ffff0e2224 */ /* 0x000fd000078e000f */
[----:B------:R-:W-:-:S04]  /*09d0*/  @!P0 IMAD.MOV R14, RZ, RZ, R24 ;  /* 0x000000ffff0e8224 */ /* 0x000fc800078e0218 */
[----:B------:R-:W-:Y:S01]  /*09e0*/  @!P1 IMAD.MOV R15, RZ, RZ, R24 ;  /* 0x000000ffff0f9224 */ /* 0x000fe200078e0218 */
[----:B------:R-:W-:-:S04]  /*09f0*/  @P2 VIADDMNMX.U32 R24, R20, 0x1, R14, PT ;  /* 0x0000000114182846 */ /* 0x000fc8000380000e */
[----:B------:R-:W-:-:S04]  /*0a00*/  @!P2 VIADDMNMX.U32 R24, R25, 0x1, R15, PT ;  /* 0x000000011918a846 */ /* 0x000fc8000380000f */
[----:B----4-:R-:W-:-:S13]  /*0a10*/  ISETP.GE.AND P2, PT, R21, R24, PT ;  /* 0x000000181500720c */ /* 0x010fda0003f46270 */
[CC--:B------:R-:W-:Y:S02]  /*0a20*/  @P2 IADD3 R14, P0, PT, R17.reuse, R22.reuse, RZ ;  /* 0x00000016110e2210 */ /* 0x0c0fe40007f1e0ff */
[----:B------:R-:W-:-:S03]  /*0a30*/  @!P2 IADD3 R16, P1, PT, R17, R22, RZ ;  /* 0x000000161110a210 */ /* 0x000fc60007f3e0ff */
[--C-:B------:R-:W-:Y:S02]  /*0a40*/  @P2 IMAD.X R15, RZ, RZ, R19.reuse, P0 ;  /* 0x000000ffff0f2224 */ /* 0x100fe400000e0613 */
[----:B------:R-:W-:-:S03]  /*0a50*/  @!P2 IMAD.X R17, RZ, RZ, R19, P1 ;  /* 0x000000ffff11a224 */ /* 0x000fc600008e0613 */
[----:B------:R-:W2:Y:S04]  /*0a60*/  @P2 LDG.E.U8 R14, desc[UR6][R14.64] ;  /* 0x000000060e0e2981 */ /* 0x000ea8000c1e1100 */
[----:B------:R1:W3:Y:S01]  /*0a70*/  @!P2 LDG.E.U8 R16, desc[UR6][R16.64] ;  /* 0x000000061010a981 */ /* 0x0002e2000c1e1100 */
[----:B------:R-:W-:Y:S01]  /*0a80*/  PLOP3.LUT P0, PT, PT, PT, PT, 0x80, 0x8 ;  /* 0x000000000008781c */ /* 0x000fe20003f0f070 */
[----:B------:R-:W-:Y:S02]  /*0a90*/  VIADD R27, R25, 0x1 ;  /* 0x00000001191b7836 */ /* 0x000fe40000000000 */
[----:B-1----:R-:W-:Y:S01]  /*0aa0*/  VIADD R17, R11, 0x3 ;  /* 0x000000030b117836 */ /* 0x002fe20000000000 */
[-C--:B--2---:R-:W-:Y:S02]  /*0ab0*/  @P2 ISETP.NE.AND P1, PT, R14, R23.reuse, PT ;  /* 0x000000170e00220c */ /* 0x084fe40003f25270 */
[----:B---3--:R-:W-:-:S02]  /*0ac0*/  @!P2 ISETP.NE.AND P3, PT, R16, R23, PT ;  /* 0x000000171000a20c */ /* 0x008fc40003f65270 */
[----:B------:R-:W-:Y:S02]  /*0ad0*/  @P2 PLOP3.LUT P0, PT, P1, PT, PT, 0x80, 0x8 ;  /* 0x000000000008281c */ /* 0x000fe40000f0f070 */
[----:B------:R-:W-:Y:S02]  /*0ae0*/  PLOP3.LUT P1, PT, PT, PT, PT, 0x80, 0x8 ;  /* 0x000000000008781c */ /* 0x000fe40003f2f070 */
[----:B------:R-:W-:Y:S02]  /*0af0*/  @!P2 PLOP3.LUT P1, PT, P3, PT, PT, 0x80, 0x8 ;  /* 0x000000000008a81c */ /* 0x000fe40001f2f070 */
[----:B------:R-:W-:-:S07]  /*0b00*/  @!P2 MOV R14, R27 ;  /* 0x0000001b000ea202 */ /* 0x000fce0000000f00 */
[----:B------:R-:W-:-:S04]  /*0b10*/  @!P0 IMAD.MOV R27, RZ, RZ, R25 ;  /* 0x000000ffff1b8224 */ /* 0x000fc800078e0219 */
[----:B------:R-:W-:Y:S01]  /*0b20*/  @!P1 IMAD.MOV R14, RZ, RZ, R25 ;  /* 0x000000ffff0e9224 */ /* 0x000fe200078e0219 */
[----:B------:R-:W-:-:S04]  /*0b30*/  @P2 VIADDMNMX.U32 R25, R24, 0x1, R27, PT ;  /* 0x0000000118192846 */ /* 0x000fc8000380001b */
[----:B------:R-:W-:-:S04]  /*0b40*/  @!P2 VIADDMNMX.U32 R25, R21, 0x1, R14, PT ;  /* 0x000000011519a846 */ /* 0x000fc8000380000e */
[----:B------:R-:W-:-:S13]  /*0b50*/  ISETP.GE.AND P2, PT, R26, R25, PT ;  /* 0x000000191a00720c */ /* 0x000fda0003f46270 */
[CC--:B------:R-:W-:Y:S02]  /*0b60*/  @P2 IADD3 R14, P0, PT, R17.reuse, R22.reuse, RZ ;  /* 0x00000016110e2210 */ /* 0x0c0fe40007f1e0ff */
[----:B------:R-:W-:-:S03]  /*0b70*/  @!P2 IADD3 R16, P1, PT, R17, R22, RZ ;  /* 0x000000161110a210 */ /* 0x000fc60007f3e0ff */
[--C-:B------:R-:W-:Y:S02]  /*0b80*/  @P2 IMAD.X R15, RZ, RZ, R19.reuse, P0 ;  /* 0x000000ffff0f2224 */ /* 0x100fe400000e0613 */
[----:B------:R-:W-:-:S03]  /*0b90*/  @!P2 IMAD.X R17, RZ, RZ, R19, P1 ;  /* 0x000000ffff11a224 */ /* 0x000fc600008e0613 */
[----:B------:R-:W2:Y:S04]  /*0ba0*/  @P2 LDG.E.U8 R14, desc[UR6][R14.64] ;  /* 0x000000060e0e2981 */ /* 0x000ea8000c1e1100 */
[----:B------:R-:W3:Y:S01]  /*0bb0*/  @!P2 LDG.E.U8 R16, desc[UR6][R16.64] ;  /* 0x000000061010a981 */ /* 0x000ee2000c1e1100 */
[----:B------:R-:W-:Y:S01]  /*0bc0*/  PLOP3.LUT P0, PT, PT, PT, PT, 0x80, 0x8 ;  /* 0x000000000008781c */ /* 0x000fe20003f0f070 */
[----:B------:R-:W-:Y:S02]  /*0bd0*/  VIADD R19, R21, 0x1 ;  /* 0x0000000115137836 */ /* 0x000fe40000000000 */
[----:B------:R-:W-:Y:S02]  /*0be0*/  VIADD R18, R18, 0x4 ;  /* 0x0000000412127836 */ /* 0x000fe40000000000 */
[----:B------:R-:W-:Y:S01]  /*0bf0*/  @!P2 IMAD.MOV.U32 R22, RZ, RZ, R19 ;  /* 0x000000ffff16a224 */ /* 0x000fe200078e0013 */
[----:B------:R-:W-:Y:S01]  /*0c00*/  STL [R13+-0x4], R20 ;  /* 0xfffffc140d007387 */ /* 0x000fe20000100800 */
[----:B------:R-:W-:-:S02]  /*0c10*/  VIADD R12, R12, 0x4 ;  /* 0x000000040c0c7836 */ /* 0x000fc40000000000 */
[----:B------:R-:W-:Y:S01]  /*0c20*/  VIADD R11, R11, 0x4 ;  /* 0x000000040b0b7836 */ /* 0x000fe20000000000 */
[----:B------:R-:W-:Y:S04]  /*0c30*/  STL [R13], R24 ;  /* 0x000000180d007387 */ /* 0x000fe80000100800 */
[----:B------:R-:W-:Y:S01]  /*0c40*/  STL [R13+0x4], R25 ;  /* 0x000004190d007387 */ /* 0x000fe20000100800 */
[----:B--2---:R-:W-:-:S04]  /*0c50*/  @P2 ISETP.NE.AND P1, PT, R14, R23, PT ;  /* 0x000000170e00220c */ /* 0x004fc80003f25270 */
[----:B------:R-:W-:Y:S02]  /*0c60*/  @P2 PLOP3.LUT P0, PT, P1, PT, PT, 0x80, 0x8 ;  /* 0x000000000008281c */ /* 0x000fe40000f0f070 */
[----:B---3--:R-:W-:Y:S02]  /*0c70*/  @!P2 ISETP.NE.AND P3, PT, R16, R23, PT ;  /* 0x000000171000a20c */ /* 0x008fe40003f65270 */
[----:B------:R-:W-:Y:S02]  /*0c80*/  PLOP3.LUT P1, PT, PT, PT, PT, 0x80, 0x8 ;  /* 0x000000000008781c */ /* 0x000fe40003f2f070 */
[----:B------:R-:W-:-:S07]  /*0c90*/  @!P2 PLOP3.LUT P1, PT, P3, PT, PT, 0x80, 0x8 ;  /* 0x000000000008a81c */ /* 0x000fce0001f2f070 */
[----:B------:R-:W-:Y:S02]  /*0ca0*/  @!P0 IADD3 R19, PT, PT, R21, RZ, RZ ;  /* 0x000000ff15138210 */ /* 0x000fe40007ffe0ff */
[----:B------:R-:W-:-:S04]  /*0cb0*/  ISETP.NE.AND P0, PT, R18, RZ, PT ;  /* 0x000000ff1200720c */ /* 0x000fc80003f05270 */
[----:B------:R-:W-:Y:S01]  /*0cc0*/  @!P1 IMAD.MOV R22, RZ, RZ, R21 ;  /* 0x000000ffff169224 */ /* 0x000fe200078e0215 */
[----:B------:R-:W-:-:S04]  /*0cd0*/  @P2 VIADDMNMX.U32 R21, R25, 0x1, R19, PT ;  /* 0x0000000119152846 */ /* 0x000fc80003800013 */
[----:B------:R-:W-:-:S05]  /*0ce0*/  @!P2 VIADDMNMX.U32 R21, R26, 0x1, R22, PT ;  /* 0x000000011a15a846 */ /* 0x000fca0003800016 */
[----:B------:R1:W-:Y:S02]  /*0cf0*/  STL [R13+0x8], R21 ;  /* 0x000008150d007387 */ /* 0x0003e40000100800 */
[----:B-1----:R-:W-:Y:S01]  /*0d00*/  VIADD R13, R13, 0x10 ;  /* 0x000000100d0d7836 */ /* 0x002fe20000000000 */
[----:B------:R-:W-:Y:S06]  /*0d10*/  @P0 BRA `(.L_x_8) ;  /* 0xfffffff800800947 */ /* 0x000fec000383ffff */
[----:B------:R-:W-:-:S07]  /*0d20*/  VIADD R12, R12, 0xfffffffe ;  /* 0xfffffffe0c0c7836 */ /* 0x000fce0000000000 */
.L_x_7:
[----:B------:R-:W-:-:S13]  /*0d30*/  ISETP.NE.AND P0, PT, R7, RZ, PT ;  /* 0x000000ff0700720c */ /* 0x000fda0003f05270 */
[----:B------:R-:W-:Y:S05]  /*0d40*/  @!P0 BRA `(.L_x_9) ;  /* 0x0000000400148947 */ /* 0x000fea0003800000 */
[C---:B------:R-:W-:Y:S01]  /*0d50*/  IMAD R16, R12.reuse, 0x4, R1 ;  /* 0x000000040c107824 */ /* 0x040fe200078e0201 */
[----:B------:R-:W1:Y:S01]  /*0d60*/  LDCU.64 UR4, c[0x0][0x380] ;  /* 0x00007000ff0477ac */ /* 0x000e620008000a00 */
[----:B------:R-:W-:Y:S01]  /*0d70*/  IADD3 R11, PT, PT, R12, -0x1, RZ ;  /* 0xffffffff0c0b7810 */ /* 0x000fe20007ffe0ff */
[----:B0-----:R-:W2:Y:S04]  /*0d80*/  LDG.E.U8 R3, desc[UR6][R2.64] ;  /* 0x0000000602037981 */ /* 0x001ea8000c1e1100 */
[----:B------:R-:W3:Y:S01]  /*0d90*/  LDL R18, [R16] ;  /* 0x0000000010127983 */ /* 0x000ee20000100800 */
[----:B------:R-:W-:Y:S01]  /*0da0*/  IMAD.IADD R14, R4, 0x1, R11 ;  /* 0x00000001040e7824 */ /* 0x000fe200078e020b */
[----:B---3--:R-:W-:-:S13]  /*0db0*/  ISETP.GE.AND P0, PT, R18, R21, PT ;  /* 0x000000151200720c */ /* 0x008fda0003f06270 */
[----:B-1----:R-:W-:Y:S02]  /*0dc0*/  @P0 IMAD.U32 R17, RZ, RZ, UR4 ;  /* 0x00000004ff110e24 */ /* 0x002fe4000f8e00ff */
[----:B------:R-:W-:-:S03]  /*0dd0*/  @P0 IMAD.U32 R13, RZ, RZ, UR5 ;  /* 0x00000005ff0d0e24 */ /* 0x000fc6000f8e00ff */
[----:B------:R-:W-:Y:S01]  /*0de0*/  @P0 IADD3 R10, P1, PT, R14, R17, RZ ;  /* 0x000000110e0a0210 */ /* 0x000fe20007f3e0ff */
[----:B------:R-:W-:-:S04]  /*0df0*/  @!P0 IMAD.U32 R17, RZ, RZ, UR4 ;  /* 0x00000004ff118e24 */ /* 0x000fc8000f8e00ff */
[----:B------:R-:W-:Y:S01]  /*0e00*/  @P0 IMAD.X R11, RZ, RZ, R13, P1 ;  /* 0x000000ffff0b0224 */ /* 0x000fe200008e060d */
[----:B------:R-:W-:Y:S01]  /*0e10*/  @!P0 IADD3 R14, P1, PT, R14, R17, RZ ;  /* 0x000000110e0e8210 */ /* 0x000fe20007f3e0ff */
[----:B------:R-:W-:-:S03]  /*0e20*/  @!P0 IMAD.U32 R13, RZ, RZ, UR5 ;  /* 0x00000005ff0d8e24 */ /* 0x000fc6000f8e00ff */
[----:B------:R-:W3:Y:S01]  /*0e30*/  @P0 LDG.E.U8 R10, desc[UR6][R10.64] ;  /* 0x000000060a0a0981 */ /* 0x000ee2000c1e1100 */
[----:B------:R-:W-:-:S05]  /*0e40*/  @!P0 IMAD.X R15, RZ, RZ, R13, P1 ;  /* 0x000000ffff0f8224 */ /* 0x000fca00008e060d */
[----:B------:R0:W4:Y:S01]  /*0e50*/  @!P0 LDG.E.U8 R14, desc[UR6][R14.64] ;  /* 0x000000060e0e8981 */ /* 0x000122000c1e1100 */
[----:B------:R-:W-:-:S05]  /*0e60*/  IADD3 R20, PT, PT, R26, 0x1, RZ ;  /* 0x000000011a147810 */ /* 0x000fca0007ffe0ff */
[----:B------:R-:W-:Y:S01]  /*0e70*/  @P0 IMAD.MOV.U32 R19, RZ, RZ, R20 ;  /* 0x000000ffff130224 */ /* 0x000fe200078e0014 */
[----:B--2---:R-:W-:-:S04]  /*0e80*/  @P0 PRMT R15, R3, 0x7610, R15 ;  /* 0x00007610030f0816 */ /* 0x004fc8000000000f */
[----:B0-----:R-:W-:Y:S02]  /*0e90*/  @!P0 PRMT R15, R3, 0x7610, R15 ;  /* 0x00007610030f8816 */ /* 0x001fe4000000000f */
[-C--:B---3--:R-:W-:Y:S02]  /*0ea0*/  ISETP.NE.OR P2, PT, R10, R3.reuse, !P0 ;  /* 0x000000030a00720c */ /* 0x088fe40004745670 */
[----:B----4-:R-:W-:-:S11]  /*0eb0*/  ISETP.NE.OR P1, PT, R14, R3, P0 ;  /* 0x000000030e00720c */ /* 0x010fd60000725670 */
[--C-:B------:R-:W-:Y:S02]  /*0ec0*/  @!P2 IMAD.MOV R19, RZ, RZ, R26.reuse ;  /* 0x000000ffff13a224 */ /* 0x100fe400078e021a */
[----:B------:R-:W-:-:S03]  /*0ed0*/  @!P1 IMAD.MOV R20, RZ, RZ, R26 ;  /* 0x000000ffff149224 */ /* 0x000fc600078e021a */
[----:B------:R-:W-:Y:S02]  /*0ee0*/  @P0 VIADDMNMX.U32 R19, R21, 0x1, R19, PT ;  /* 0x0000000115130846 */ /* 0x000fe40003800013 */
[----:B------:R-:W-:-:S05]  /*0ef0*/  @!P0 VIADDMNMX.U32 R19, R18, 0x1, R20, PT ;  /* 0x0000000112138846 */ /* 0x000fca0003800014 */
[----:B------:R1:W-:Y:S01]  /*0f00*/  STL [R16], R19 ;  /* 0x0000001310007387 */ /* 0x0003e20000100800 */
[----:B------:R-:W-:-:S13]  /*0f10*/  ISETP.NE.AND P1, PT, R7, 0x1, PT ;  /* 0x000000010700780c */ /* 0x000fda0003f25270 */
[----:B-1----:R-:W-:Y:S05]  /*0f20*/  @!P1 BRA `(.L_x_9) ;  /* 0x00000000009c9947 */ /* 0x002fea0003800000 */
[----:B------:R-:W-:-:S04]  /*0f30*/  VIADD R11, R12, 0x1 ;  /* 0x000000010c0b7836 */ /* 0x000fc80000000000 */
[----:B------:R-:W-:Y:S02]  /*0f40*/  IMAD R14, R11, 0x4, R1 ;  /* 0x000000040b0e7824 */ /* 0x000fe400078e0201 */
[----:B------:R-:W-:-:S03]  /*0f50*/  IMAD.IADD R2, R4, 0x1, R12 ;  /* 0x0000000104027824 */ /* 0x000fc600078e020c */
[----:B------:R-:W2:Y:S02]  /*0f60*/  LDL R10, [R14] ;  /* 0x000000000e0a7983 */ /* 0x000ea40000100800 */
[----:B------:R-:W-:-:S04]  /*0f70*/  IADD3 R2, P0, PT, R2, R17, RZ ;  /* 0x0000001102027210 */ /* 0x000fc80007f1e0ff */
[----:B------:R-:W-:-:S05]  /*0f80*/  IADD3.X R3, PT, PT, RZ, R13, RZ, P0, !PT ;  /* 0x0000000dff037210 */ /* 0x000fca00007fe4ff */
[----:B------:R0:W3:Y:S01]  /*0f90*/  LDG.E.U8 R2, desc[UR6][R2.64] ;  /* 0x0000000602027981 */ /* 0x0000e2000c1e1100 */
[----:B------:R-:W-:Y:S02]  /*0fa0*/  PRMT R15, R15, 0x9910, RZ ;  /* 0x000099100f0f7816 */ /* 0x000fe400000000ff */
[----:B------:R-:W-:Y:S01]  /*0fb0*/  PLOP3.LUT P0, PT, PT, PT, PT, 0x80, 0x8 ;  /* 0x000000000008781c */ /* 0x000fe20003f0f070 */
[----:B0-----:R-:W-:Y:S01]  /*0fc0*/  VIADD R3, R18, 0x1 ;  /* 0x0000000112037836 */ /* 0x001fe20000000000 */
[----:B--2---:R-:W-:-:S13]  /*0fd0*/  ISETP.GE.AND P2, PT, R10, R19, PT ;  /* 0x000000130a00720c */ /* 0x004fda0003f46270 */
[CC--:B---3--:R-:W-:Y:S02]  /*0fe0*/  @P2 ISETP.NE.AND P1, PT, R2.reuse, R15.reuse, PT ;  /* 0x0000000f0200220c */ /* 0x0c8fe40003f25270 */
[----:B------:R-:W-:Y:S01]  /*0ff0*/  @!P2 ISETP.NE.AND P3, PT, R2, R15, PT ;  /* 0x0000000f0200a20c */ /* 0x000fe20003f65270 */
[----:B------:R-:W-:Y:S01]  /*1000*/  @P2 IMAD.MOV.U32 R2, RZ, RZ, R3 ;  /* 0x000000ffff022224 */ /* 0x000fe200078e0003 */
[----:B------:R-:W-:Y:S02]  /*1010*/  @P2 PLOP3.LUT P0, PT, P1, PT, PT, 0x80, 0x8 ;  /* 0x000000000008281c */ /* 0x000fe40000f0f070 */
[----:B------:R-:W-:Y:S02]  /*1020*/  PLOP3.LUT P1, PT, PT, PT, PT, 0x80, 0x8 ;  /* 0x000000000008781c */ /* 0x000fe40003f2f070 */
[----:B------:R-:W-:-:S09]  /*1030*/  @!P2 PLOP3.LUT P1, PT, P3, PT, PT, 0x80, 0x8 ;  /* 0x000000000008a81c */ /* 0x000fd20001f2f070 */
[----:B------:R-:W-:Y:S01]  /*1040*/  @!P0 IMAD.MOV R2, RZ, RZ, R18 ;  /* 0x000000ffff028224 */ /* 0x000fe200078e0212 */
[----:B------:R-:W-:-:S03]  /*1050*/  ISETP.NE.AND P0, PT, R7, 0x2, PT ;  /* 0x000000020700780c */ /* 0x000fc60003f05270 */
[----:B------:R-:W-:Y:S01]  /*1060*/  @!P1 IMAD.MOV R3, RZ, RZ, R18 ;  /* 0x000000ffff039224 */ /* 0x000fe200078e0212 */
[----:B------:R-:W-:-:S04]  /*1070*/  @P2 VIADDMNMX.U32 R19, R19, 0x1, R2, PT ;  /* 0x0000000113132846 */ /* 0x000fc80003800002 */
[----:B------:R-:W-:-:S05]  /*1080*/  @!P2 VIADDMNMX.U32 R19, R10, 0x1, R3, PT ;  /* 0x000000010a13a846 */ /* 0x000fca0003800003 */
[----:B------:R1:W-:Y:S01]  /*1090*/  STL [R14], R19 ;  /* 0x000000130e007387 */ /* 0x0003e20000100800 */
[----:B------:R-:W-:Y:S05]  /*10a0*/  @!P0 BRA `(.L_x_9) ;  /* 0x00000000003c8947 */ /* 0x000fea0003800000 */
[----:B------:R-:W-:Y:S01]  /*10b0*/  IMAD.IADD R2, R4, 0x1, R11 ;  /* 0x0000000104027824 */ /* 0x000fe200078e020b */
[----:B-1----:R-:W2:Y:S04]  /*10c0*/  LDL R14, [R16+0x8] ;  /* 0x00000800100e7983 */ /* 0x002ea80000100800 */
[----:B------:R-:W-:-:S05]  /*10d0*/  IADD3 R2, P0, PT, R2, R17, RZ ;  /* 0x0000001102027210 */ /* 0x000fca0007f1e0ff */
[----:B------:R-:W-:-:S05]  /*10e0*/  IMAD.X R3, RZ, RZ, R13, P0 ;  /* 0x000000ffff037224 */ /* 0x000fca00000e060d */
[----:B------:R-:W3:Y:S01]  /*10f0*/  LDG.E.U8 R2, desc[UR6][R2.64] ;  /* 0x0000000602027981 */ /* 0x000ee2000c1e1100 */
[----:B------:R-:W-:Y:S02]  /*1100*/  IADD3 R11, PT, PT, R10, 0x1, RZ ;  /* 0x000000010a0b7810 */ /* 0x000fe40007ffe0ff */
[----:B--2---:R-:W-:-:S04]  /*1110*/  ISETP.GE.AND P0, PT, R14, R19, PT ;  /* 0x000000130e00720c */ /* 0x004fc80003f06270 */
[CC--:B---3--:R-:W-:Y:S02]  /*1120*/  ISETP.NE.OR P2, PT, R2.reuse, R15.reuse, !P0 ;  /* 0x0000000f0200720c */ /* 0x0c8fe40004745670 */
[----:B------:R-:W-:-:S07]  /*1130*/  ISETP.NE.OR P1, PT, R2, R15, P0 ;  /* 0x0000000f0200720c */ /* 0x000fce0000725670 */
[----:B------:R-:W-:-:S04]  /*1140*/  @!P0 IMAD.MOV.U32 R12, RZ, RZ, R11 ;  /* 0x000000ffff0c8224 */ /* 0x000fc800078e000b */
[--C-:B------:R-:W-:Y:S02]  /*1150*/  @!P2 IMAD.MOV R11, RZ, RZ, R10.reuse ;  /* 0x000000ffff0ba224 */ /* 0x100fe400078e020a */
[----:B------:R-:W-:-:S03]  /*1160*/  @!P1 IMAD.MOV R12, RZ, RZ, R10 ;  /* 0x000000ffff0c9224 */ /* 0x000fc600078e020a */
[----:B------:R-:W-:Y:S02]  /*1170*/  @P0 VIADDMNMX.U32 R19, R19, 0x1, R11, PT ;  /* 0x0000000113130846 */ /* 0x000fe4000380000b */
[----:B------:R-:W-:-:S05]  /*1180*/  @!P0 VIADDMNMX.U32 R19, R14, 0x1, R12, PT ;  /* 0x000000010e138846 */ /* 0x000fca000380000c */
[----:B------:R2:W-:Y:S02]  /*1190*/  STL [R16+0x8], R19 ;  /* 0x0000081310007387 */ /* 0x0005e40000100800 */
.L_x_9:
[----:B------:R-:W-:-:S05]  /*11a0*/  VIADD R0, R0, 0x1 ;  /* 0x0000000100007836 */ /* 0x000fca0000000000 */
[----:B------:R-:W-:-:S13]  /*11b0*/  ISETP.NE.AND P0, PT, R0, R5, PT ;  /* 0x000000050000720c */ /* 0x000fda0003f05270 */
[----:B------:R-:W-:Y:S05]  /*11c0*/  @P0 BRA `(.L_x_10) ;  /* 0xfffffff400140947 */ /* 0x000fea000383ffff */
[----:B------:R-:W3:Y:S02]  /*11d0*/  LDC R0, c[0x0][0x390] ;  /* 0x0000e400ff007b82 */ /* 0x000ee40000000800 */
[----:B---3--:R-:W-:-:S05]  /*11e0*/  IMAD R0, R0, 0x4, R1 ;  /* 0x0000000400007824 */ /* 0x008fca00078e0201 */
[----:B------:R3:W5:Y:S02]  /*11f0*/  LDL R7, [R0] ;  /* 0x0000000000077983 */ /* 0x0007640000100800 */
.L_x_0:
[----:B0-----:R-:W0:Y:S02]  /*1200*/  LDC.64 R2, c[0x0][0x398] ;  /* 0x0000e600ff027b82 */ /* 0x001e240000000a00 */
[----:B0-----:R-:W-:-:S05]  /*1210*/  IMAD.WIDE R4, R4, 0x4, R2 ;  /* 0x0000000404047825 */ /* 0x001fca00078e0202 */
[----:B-----5:R-:W-:Y:S01]  /*1220*/  STG.E desc[UR6][R4.64], R7 ;  /* 0x0000000704007986 */ /* 0x020fe2000c101906 */
[----:B------:R-:W-:Y:S05]  /*1230*/  EXIT ;  /* 0x000000000000794d */ /* 0x000fea0003800000 */
.L_x_11:
[----:B------:R-:W-:-:S00]  /*1240*/  BRA `(.L_x_11) ;  /* 0xfffffffc00fc7947 */ /* 0x000fc0000383ffff */
[----:B------:R-:W-:-:S00]  /*1250*/  NOP ;  /* 0x0000000000007918 */ /* 0x000fc00000000000 */
        /* <DEDUP_REMOVED lines=10> */
.L_x_12:


//--------------------- .nv.shared.reserved.0     --------------------------
	.section	.nv.shared.reserved.0,"aw",@nobits
	.weak		__nv_reservedSMEM_offset_0_alias
	.size		__nv_reservedSMEM_offset_0_alias, 0, 64
	.other		__nv_reservedSMEM_offset_0_alias,@"STO_CUDA_RESERVED_SHARED STV_DEFAULT"
__nv_reservedSMEM_offset_0_alias:
	.zero		0
	.zero		64


//--------------------- .nv.constant0._Z16cuda_levenshteinPcS_iPii --------------------------
	.section	.nv.constant0._Z16cuda_levenshteinPcS_iPii,"a",@progbits
	.sectionflags	@""
	.align	4
.nv.constant0._Z16cuda_levenshteinPcS_iPii:
	.zero		932


//--------------------- SYMBOLS --------------------------

	.type		.nv.reservedSmem.offset0,@object
	.size		.nv.reservedSmem.offset0,0x4
